//
// Generated by NVIDIA NVVM Compiler
//
// Compiler Build ID: CL-36424714
// Cuda compilation tools, release 13.0, V13.0.88
// Based on NVVM 20.0.0
//

.version 9.0
.target sm_100
.address_size 64

	// .globl	_Z11convolutionPiPfiiii
.const .align 4 .b8 convKernal[36];

.visible .entry _Z11convolutionPiPfiiii(
	.param .u64 .ptr .align 1 _Z11convolutionPiPfiiii_param_0,
	.param .u64 .ptr .align 1 _Z11convolutionPiPfiiii_param_1,
	.param .u32 _Z11convolutionPiPfiiii_param_2,
	.param .u32 _Z11convolutionPiPfiiii_param_3,
	.param .u32 _Z11convolutionPiPfiiii_param_4,
	.param .u32 _Z11convolutionPiPfiiii_param_5
)
{
	.reg .pred 	%p<21>;
	.reg .b32 	%r<56>;
	.reg .b32 	%f<53>;
	.reg .b64 	%rd<27>;

	ld.param.u64 	%rd9, [_Z11convolutionPiPfiiii_param_0];
	ld.param.u64 	%rd8, [_Z11convolutionPiPfiiii_param_1];
	ld.param.u32 	%r19, [_Z11convolutionPiPfiiii_param_2];
	ld.param.u32 	%r20, [_Z11convolutionPiPfiiii_param_3];
	ld.param.u32 	%r21, [_Z11convolutionPiPfiiii_param_4];
	ld.param.u32 	%r22, [_Z11convolutionPiPfiiii_param_5];
	cvta.to.global.u64 	%rd1, %rd9;
	mov.u32 	%r23, %ctaid.x;
	mov.u32 	%r24, %ntid.x;
	mov.u32 	%r25, %tid.x;
	mad.lo.s32 	%r1, %r23, %r24, %r25;
	mov.u32 	%r26, %ctaid.y;
	mov.u32 	%r27, %ntid.y;
	mov.u32 	%r28, %tid.y;
	mad.lo.s32 	%r2, %r26, %r27, %r28;
	mov.u32 	%r29, %ctaid.z;
	mov.u32 	%r30, %ntid.z;
	mov.u32 	%r31, %tid.z;
	mad.lo.s32 	%r32, %r29, %r30, %r31;
	setp.ge.s32 	%p2, %r32, %r22;
	@%p2 bra 	$L__BB0_23;
	setp.ge.s32 	%p3, %r2, %r19;
	setp.ge.s32 	%p4, %r1, %r20;
	or.pred  	%p5, %p3, %p4;
	setp.lt.s32 	%p6, %r21, 1;
	or.pred  	%p7, %p5, %p6;
	@%p7 bra 	$L__BB0_23;
	shr.u32 	%r34, %r21, 31;
	add.s32 	%r35, %r21, %r34;
	shr.s32 	%r36, %r35, 1;
	setp.lt.s32 	%p8, %r1, %r36;
	sub.s32 	%r37, %r20, %r36;
	setp.ge.s32 	%p9, %r1, %r37;
	or.pred  	%p10, %p8, %p9;
	setp.lt.s32 	%p11, %r2, %r36;
	sub.s32 	%r38, %r19, %r36;
	setp.ge.s32 	%p12, %r2, %r38;
	or.pred  	%p13, %p11, %p12;
	add.s32 	%r3, %r2, 1;
	add.s32 	%r4, %r1, 1;
	mad.lo.s32 	%r39, %r20, %r2, %r1;
	cvta.to.global.u64 	%rd10, %rd8;
	mul.wide.s32 	%rd11, %r39, 4;
	add.s64 	%rd2, %rd10, %rd11;
	and.b32  	%r5, %r21, 3;
	and.b32  	%r6, %r21, 2147483644;
	or.pred  	%p1, %p10, %p13;
	neg.s32 	%r7, %r6;
	add.s64 	%rd3, %rd1, -4;
	mov.f32 	%f44, 0f00000000;
	mov.b32 	%r51, 0;
	mov.u64 	%rd26, convKernal;
$L__BB0_3:
	setp.lt.u32 	%p14, %r21, 4;
	mul.lo.s32 	%r9, %r51, %r21;
	sub.s32 	%r41, %r3, %r51;
	mad.lo.s32 	%r10, %r41, %r20, %r4;
	mov.b32 	%r55, 0;
	@%p14 bra 	$L__BB0_14;
	mov.u32 	%r52, %r10;
	mov.u32 	%r53, %r7;
	mov.u32 	%r54, %r9;
$L__BB0_5:
	mul.wide.s32 	%rd12, %r52, 4;
	add.s64 	%rd4, %rd3, %rd12;
	@%p1 bra 	$L__BB0_7;
	mul.wide.u32 	%rd13, %r54, 4;
	add.s64 	%rd15, %rd26, %rd13;
	ld.const.f32 	%f21, [%rd15];
	ld.global.u32 	%r42, [%rd4+4];
	cvt.rn.f32.s32 	%f22, %r42;
	fma.rn.f32 	%f44, %f21, %f22, %f44;
	div.rn.f32 	%f23, %f44, 0f437F0000;
	st.global.f32 	[%rd2], %f23;
$L__BB0_7:
	mul.wide.u32 	%rd16, %r54, 4;
	add.s64 	%rd5, %rd26, %rd16;
	@%p1 bra 	$L__BB0_9;
	ld.const.f32 	%f24, [%rd5+4];
	ld.global.u32 	%r43, [%rd4];
	cvt.rn.f32.s32 	%f25, %r43;
	fma.rn.f32 	%f44, %f24, %f25, %f44;
	div.rn.f32 	%f26, %f44, 0f437F0000;
	st.global.f32 	[%rd2], %f26;
$L__BB0_9:
	@%p1 bra 	$L__BB0_11;
	ld.const.f32 	%f27, [%rd5+8];
	ld.global.u32 	%r44, [%rd4+-4];
	cvt.rn.f32.s32 	%f28, %r44;
	fma.rn.f32 	%f44, %f27, %f28, %f44;
	div.rn.f32 	%f29, %f44, 0f437F0000;
	st.global.f32 	[%rd2], %f29;
$L__BB0_11:
	@%p1 bra 	$L__BB0_13;
	ld.const.f32 	%f30, [%rd5+12];
	ld.global.u32 	%r45, [%rd4+-8];
	cvt.rn.f32.s32 	%f31, %r45;
	fma.rn.f32 	%f44, %f30, %f31, %f44;
	div.rn.f32 	%f32, %f44, 0f437F0000;
	st.global.f32 	[%rd2], %f32;
$L__BB0_13:
	add.s32 	%r54, %r54, 4;
	add.s32 	%r53, %r53, 4;
	add.s32 	%r52, %r52, -4;
	setp.ne.s32 	%p15, %r53, 0;
	mov.u32 	%r55, %r6;
	@%p15 bra 	$L__BB0_5;
$L__BB0_14:
	setp.eq.s32 	%p16, %r5, 0;
	@%p16 bra 	$L__BB0_22;
	sub.s32 	%r46, %r10, %r55;
	mul.wide.s32 	%rd18, %r46, 4;
	add.s64 	%rd6, %rd1, %rd18;
	@%p1 bra 	$L__BB0_17;
	add.s32 	%r47, %r55, %r9;
	mul.wide.u32 	%rd19, %r47, 4;
	add.s64 	%rd21, %rd26, %rd19;
	ld.const.f32 	%f33, [%rd21];
	ld.global.u32 	%r48, [%rd6];
	cvt.rn.f32.s32 	%f34, %r48;
	fma.rn.f32 	%f44, %f33, %f34, %f44;
	div.rn.f32 	%f35, %f44, 0f437F0000;
	st.global.f32 	[%rd2], %f35;
$L__BB0_17:
	setp.eq.s32 	%p17, %r5, 1;
	@%p17 bra 	$L__BB0_22;
	cvt.u64.u32 	%rd22, %r9;
	cvt.u64.u32 	%rd23, %r55;
	add.s64 	%rd24, %rd23, %rd22;
	shl.b64 	%rd25, %rd24, 2;
	add.s64 	%rd7, %rd26, %rd25;
	@%p1 bra 	$L__BB0_20;
	ld.const.f32 	%f36, [%rd7+4];
	ld.global.u32 	%r49, [%rd6+-4];
	cvt.rn.f32.s32 	%f37, %r49;
	fma.rn.f32 	%f44, %f36, %f37, %f44;
	div.rn.f32 	%f38, %f44, 0f437F0000;
	st.global.f32 	[%rd2], %f38;
$L__BB0_20:
	setp.eq.s32 	%p18, %r5, 2;
	or.pred  	%p19, %p18, %p1;
	@%p19 bra 	$L__BB0_22;
	ld.const.f32 	%f39, [%rd7+8];
	ld.global.u32 	%r50, [%rd6+-8];
	cvt.rn.f32.s32 	%f40, %r50;
	fma.rn.f32 	%f44, %f39, %f40, %f44;
	div.rn.f32 	%f41, %f44, 0f437F0000;
	st.global.f32 	[%rd2], %f41;
$L__BB0_22:
	add.s32 	%r51, %r51, 1;
	setp.ne.s32 	%p20, %r51, %r21;
	@%p20 bra 	$L__BB0_3;
$L__BB0_23:
	ret;

}


// ===== COMPILED SASS (sm_100) =====

	.target	sm_100

	.elftype	@"ET_EXEC"


//--------------------- .note.nv.tkinfo           --------------------------
	.section	.note.nv.tkinfo,"",@"SHT_NOTE"
	.sectionflags	@"SHF_NOTE_NV_TKINFO"
	.tkinfo
        /*0018*/ 	.word	0x00000002
        /*0030*/ 	.string	""
        /*0030*/ 	.string	"ptxas"
        /*0030*/ 	.string	"Cuda compilation tools, release 13.0, V13.0.88"
        /*0030*/ 	.string	"Build cuda_13.0.r13.0/compiler.36424714_0"
        /*0030*/ 	.string	"-arch sm_100 -m 64 "



//--------------------- .note.nv.cuinfo           --------------------------
	.section	.note.nv.cuinfo,"",@"SHT_NOTE"
	.sectionflags	@"SHF_NOTE_NV_CUINFO"
        /*0018*/ 	.short	0x0002
        /*001a*/ 	.short	0x0064
        /*001c*/ 	.short	0x0082
	.zero		2


//--------------------- .nv.info                  --------------------------
	.section	.nv.info,"",@"SHT_CUDA_INFO"
	.align	4


	//----- nvinfo : EIATTR_REGCOUNT
	.align		4
        /*0000*/ 	.byte	0x04, 0x2f
        /*0002*/ 	.short	(.L_2 - .L_1)
	.align		4
.L_1:
        /*0004*/ 	.word	index@(_Z11convolutionPiPfiiii)
        /*0008*/ 	.word	0x0000001c


	//----- nvinfo : EIATTR_FRAME_SIZE
	.align		4
.L_2:
        /*000c*/ 	.byte	0x04, 0x11
        /*000e*/ 	.short	(.L_4 - .L_3)
	.align		4
.L_3:
        /*0010*/ 	.word	index@($__internal_0_$__cuda_sm3x_div_rn_noftz_f32_slowpath)
        /*0014*/ 	.word	0x00000000


	//----- nvinfo : EIATTR_FRAME_SIZE
	.align		4
.L_4:
        /*0018*/ 	.byte	0x04, 0x11
        /*001a*/ 	.short	(.L_6 - .L_5)
	.align		4
.L_5:
        /*001c*/ 	.word	index@(_Z11convolutionPiPfiiii)
        /*0020*/ 	.word	0x00000000


	//----- nvinfo : EIATTR_MIN_STACK_SIZE
	.align		4
.L_6:
        /*0024*/ 	.byte	0x04, 0x12
        /*0026*/ 	.short	(.L_8 - .L_7)
	.align		4
.L_7:
        /*0028*/ 	.word	index@(_Z11convolutionPiPfiiii)
        /*002c*/ 	.word	0x00000000
.L_8:


//--------------------- .nv.compat                --------------------------
	.section	.nv.compat,"",@"SHT_CUDA_COMPAT_INFO"
	.align	4
        /*0000*/ 	.byte	0x02, 0x09, 0x00, 0x00, 0x02, 0x02, 0x01, 0x00, 0x02, 0x05, 0x05, 0x00, 0x03, 0x07, 0x01, 0x01
        /*0010*/ 	.byte	0x02, 0x03, 0x00, 0x00, 0x02, 0x06, 0x01, 0x00, 0x04, 0x0b, 0x08, 0x00, 0x01, 0x00, 0x00, 0x00
        /*0020*/ 	.byte	0x00, 0x00, 0x00, 0x00


//--------------------- .nv.info._Z11convolutionPiPfiiii --------------------------
	.section	.nv.info._Z11convolutionPiPfiiii,"",@"SHT_CUDA_INFO"
	.sectionflags	@""
	.align	4


	//----- nvinfo : EIATTR_CUDA_API_VERSION
	.align		4
        /*0000*/ 	.byte	0x04, 0x37
        /*0002*/ 	.short	(.L_10 - .L_9)
.L_9:
        /*0004*/ 	.word	0x00000082


	//----- nvinfo : EIATTR_KPARAM_INFO
	.align		4
.L_10:
        /*0008*/ 	.byte	0x04, 0x17
        /*000a*/ 	.short	(.L_12 - .L_11)
.L_11:
        /*000c*/ 	.word	0x00000000
        /*0010*/ 	.short	0x0005
        /*0012*/ 	.short	0x001c
        /*0014*/ 	.byte	0x00, 0xf0, 0x11, 0x00


	//----- nvinfo : EIATTR_KPARAM_INFO
	.align		4
.L_12:
        /*0018*/ 	.byte	0x04, 0x17
        /*001a*/ 	.short	(.L_14 - .L_13)
.L_13:
        /*001c*/ 	.word	0x00000000
        /*0020*/ 	.short	0x0004
        /*0022*/ 	.short	0x0018
        /*0024*/ 	.byte	0x00, 0xf0, 0x11, 0x00


	//----- nvinfo : EIATTR_KPARAM_INFO
	.align		4
.L_14:
        /*0028*/ 	.byte	0x04, 0x17
        /*002a*/ 	.short	(.L_16 - .L_15)
.L_15:
        /*002c*/ 	.word	0x00000000
        /*0030*/ 	.short	0x0003
        /*0032*/ 	.short	0x0014
        /*0034*/ 	.byte	0x00, 0xf0, 0x11, 0x00


	//----- nvinfo : EIATTR_KPARAM_INFO
	.align		4
.L_16:
        /*0038*/ 	.byte	0x04, 0x17
        /*003a*/ 	.short	(.L_18 - .L_17)
.L_17:
        /*003c*/ 	.word	0x00000000
        /*0040*/ 	.short	0x0002
        /*0042*/ 	.short	0x0010
        /*0044*/ 	.byte	0x00, 0xf0, 0x11, 0x00


	//----- nvinfo : EIATTR_KPARAM_INFO
	.align		4
.L_18:
        /*0048*/ 	.byte	0x04, 0x17
        /*004a*/ 	.short	(.L_20 - .L_19)
.L_19:
        /*004c*/ 	.word	0x00000000
        /*0050*/ 	.short	0x0001
        /*0052*/ 	.short	0x0008
        /*0054*/ 	.byte	0x00, 0xf5, 0x21, 0x00


	//----- nvinfo : EIATTR_KPARAM_INFO
	.align		4
.L_20:
        /*0058*/ 	.byte	0x04, 0x17
        /*005a*/ 	.short	(.L_22 - .L_21)
.L_21:
        /*005c*/ 	.word	0x00000000
        /*0060*/ 	.short	0x0000
        /*0062*/ 	.short	0x0000
        /*0064*/ 	.byte	0x00, 0xf5, 0x21, 0x00


	//----- nvinfo : EIATTR_SPARSE_MMA_MASK
	.align		4
.L_22:
        /*0068*/ 	.byte	0x03, 0x50
        /*006a*/ 	.short	0x0000


	//----- nvinfo : EIATTR_MAXREG_COUNT
	.align		4
        /*006c*/ 	.byte	0x03, 0x1b
        /*006e*/ 	.short	0x00ff


	//----- nvinfo : EIATTR_MERCURY_ISA_VERSION
	.align		4
        /*0070*/ 	.byte	0x03, 0x5f
        /*0072*/ 	.short	0x0101


	//----- nvinfo : EIATTR_VRC_CTA_INIT_COUNT
	.align		4
        /*0074*/ 	.byte	0x02, 0x4a
	.zero		1
	.zero		1


	//----- nvinfo : EIATTR_EXIT_INSTR_OFFSETS
	.align		4
        /*0078*/ 	.byte	0x04, 0x1c
        /*007a*/ 	.short	(.L_24 - .L_23)


	//   ....[0]....
.L_23:
        /*007c*/ 	.word	0x000000f0


	//   ....[1]....
        /*0080*/ 	.word	0x00000150


	//   ....[2]....
        /*0084*/ 	.word	0x00000f20


	//----- nvinfo : EIATTR_CRS_STACK_SIZE
	.align		4
.L_24:
        /*0088*/ 	.byte	0x04, 0x1e
        /*008a*/ 	.short	(.L_26 - .L_25)
.L_25:
        /*008c*/ 	.word	0x00000000


	//----- nvinfo : EIATTR_CBANK_PARAM_SIZE
	.align		4
.L_26:
        /*0090*/ 	.byte	0x03, 0x19
        /*0092*/ 	.short	0x0020


	//----- nvinfo : EIATTR_PARAM_CBANK
	.align		4
        /*0094*/ 	.byte	0x04, 0x0a
        /*0096*/ 	.short	(.L_28 - .L_27)
	.align		4
.L_27:
        /*0098*/ 	.word	index@(.nv.constant0._Z11convolutionPiPfiiii)
        /*009c*/ 	.short	0x0380
        /*009e*/ 	.short	0x0020


	//----- nvinfo : EIATTR_SW_WAR
	.align		4
.L_28:
        /*00a0*/ 	.byte	0x04, 0x36
        /*00a2*/ 	.short	(.L_30 - .L_29)
.L_29:
        /*00a4*/ 	.word	0x00000008
.L_30:


//--------------------- .nv.callgraph             --------------------------
	.section	.nv.callgraph,"",@"SHT_CUDA_CALLGRAPH"
	.align	4
	.sectionentsize	8
	.align		4
        /*0000*/ 	.word	0x00000000
	.align		4
        /*0004*/ 	.word	0xffffffff
	.align		4
        /*0008*/ 	.word	0x00000000
	.align		4
        /*000c*/ 	.word	0xfffffffe
	.align		4
        /*0010*/ 	.word	0x00000000
	.align		4
        /*0014*/ 	.word	0xfffffffd
	.align		4
        /*0018*/ 	.word	0x00000000
	.align		4
        /*001c*/ 	.word	0xfffffffc


//--------------------- .nv.constant3             --------------------------
	.section	.nv.constant3,"a",@progbits
	.align	4
.nv.constant3:
	.type		convKernal,@object
	.size		convKernal,(.L_0 - convKernal)
convKernal:
	.zero		36
.L_0:


//--------------------- .text._Z11convolutionPiPfiiii --------------------------
	.section	.text._Z11convolutionPiPfiiii,"ax",@progbits
	.align	128
        .global         _Z11convolutionPiPfiiii
        .type           _Z11convolutionPiPfiiii,@function
        .size           _Z11convolutionPiPfiiii,(.L_x_43 - _Z11convolutionPiPfiiii)
        .other          _Z11convolutionPiPfiiii,@"STO_CUDA_ENTRY STV_DEFAULT"
_Z11convolutionPiPfiiii:
.text._Z11convolutionPiPfiiii:
[----:B------:R-:W-:Y:S01]  /*0000*/  LDC R1, c[0x0][0x37c] ;  /* 0x0000df00ff017b82 */ /* 0x000fe20000000800 */
[----:B------:R-:W0:Y:S07]  /*0010*/  S2R R7, SR_TID.Z ;  /* 0x0000000000077919 */ /* 0x000e2e0000002300 */
[----:B------:R-:W1:Y:S01]  /*0020*/  LDC R10, c[0x0][0x360] ;  /* 0x0000d800ff0a7b82 */ /* 0x000e620000000800 */
[----:B------:R-:W2:Y:S01]  /*0030*/  LDCU UR7, c[0x0][0x39c] ;  /* 0x00007380ff0777ac */ /* 0x000ea20008000800 */
[----:B------:R-:W1:Y:S01]  /*0040*/  S2R R3, SR_TID.X ;  /* 0x0000000000037919 */ /* 0x000e620000002100 */
[----:B------:R-:W3:Y:S05]  /*0050*/  S2R R5, SR_TID.Y ;  /* 0x0000000000057919 */ /* 0x000eea0000002200 */
[----:B------:R-:W3:Y:S08]  /*0060*/  LDC R2, c[0x0][0x364] ;  /* 0x0000d900ff027b82 */ /* 0x000ef00000000800 */
[----:B------:R-:W0:Y:S08]  /*0070*/  S2UR UR6, SR_CTAID.Z ;  /* 0x00000000000679c3 */ /* 0x000e300000002700 */
[----:B------:R-:W0:Y:S08]  /*0080*/  LDC R0, c[0x0][0x368] ;  /* 0x0000da00ff007b82 */ /* 0x000e300000000800 */
[----:B------:R-:W1:Y:S08]  /*0090*/  S2UR UR4, SR_CTAID.X ;  /* 0x00000000000479c3 */ /* 0x000e700000002500 */
[----:B------:R-:W3:Y:S01]  /*00a0*/  S2UR UR5, SR_CTAID.Y ;  /* 0x00000000000579c3 */ /* 0x000ee20000002600 */
[----:B0-----:R-:W-:-:S05]  /*00b0*/  IMAD R0, R0, UR6, R7 ;  /* 0x0000000600007c24 */ /* 0x001fca000f8e0207 */
[----:B--2---:R-:W-:Y:S01]  /*00c0*/  ISETP.GE.AND P0, PT, R0, UR7, PT ;  /* 0x0000000700007c0c */ /* 0x004fe2000bf06270 */
[----:B-1----:R-:W-:Y:S02]  /*00d0*/  IMAD R10, R10, UR4, R3 ;  /* 0x000000040a0a7c24 */ /* 0x002fe4000f8e0203 */
[----:B---3--:R-:W-:-:S10]  /*00e0*/  IMAD R3, R2, UR5, R5 ;  /* 0x0000000502037c24 */ /* 0x008fd4000f8e0205 */
[----:B------:R-:W-:Y:S05]  /*00f0*/  @P0 EXIT ;  /* 0x000000000000094d */ /* 0x000fea0003800000 */
[----:B------:R-:W0:Y:S01]  /*0100*/  LDCU.64 UR6, c[0x0][0x390] ;  /* 0x00007200ff0677ac */ /* 0x000e220008000a00 */
[----:B------:R-:W1:Y:S01]  /*0110*/  LDC R9, c[0x0][0x398] ;  /* 0x0000e600ff097b82 */ /* 0x000e620000000800 */
[----:B0-----:R-:W-:-:S04]  /*0120*/  ISETP.GE.AND P0, PT, R10, UR7, PT ;  /* 0x000000070a007c0c */ /* 0x001fc8000bf06270 */
[----:B------:R-:W-:-:S04]  /*0130*/  ISETP.GE.OR P0, PT, R3, UR6, P0 ;  /* 0x0000000603007c0c */ /* 0x000fc80008706670 */
[----:B-1----:R-:W-:-:S13]  /*0140*/  ISETP.LT.OR P0, PT, R9, 0x1, P0 ;  /* 0x000000010900780c */ /* 0x002fda0000701670 */
[----:B------:R-:W-:Y:S05]  /*0150*/  @P0 EXIT ;  /* 0x000000000000094d */ /* 0x000fea0003800000 */
[----:B------:R-:W0:Y:S01]  /*0160*/  LDC.64 R4, c[0x0][0x388] ;  /* 0x0000e200ff047b82 */ /* 0x000e220000000a00 */
[C---:B------:R-:W-:Y:S01]  /*0170*/  LEA.HI R0, R9.reuse, R9, RZ, 0x1 ;  /* 0x0000000909007211 */ /* 0x040fe200078f08ff */
[----:B------:R-:W1:Y:S01]  /*0180*/  LDCU.64 UR4, c[0x0][0x380] ;  /* 0x00007000ff0477ac */ /* 0x000e620008000a00 */
[----:B------:R-:W-:Y:S01]  /*0190*/  LOP3.LUT R11, R9, 0x7ffffffc, RZ, 0xc0, !PT ;  /* 0x7ffffffc090b7812 */ /* 0x000fe200078ec0ff */
[----:B------:R-:W-:Y:S01]  /*01a0*/  HFMA2 R13, -RZ, RZ, 0, 0 ;  /* 0x00000000ff0d7431 */ /* 0x000fe200000001ff */
[----:B------:R-:W-:Y:S01]  /*01b0*/  SHF.R.S32.HI R0, RZ, 0x1, R0 ;  /* 0x00000001ff007819 */ /* 0x000fe20000011400 */
[----:B------:R-:W-:Y:S01]  /*01c0*/  VIADD R12, R3, 0x1 ;  /* 0x00000001030c7836 */ /* 0x000fe20000000000 */
[----:B------:R-:W-:Y:S01]  /*01d0*/  LOP3.LUT R9, R9, 0x3, RZ, 0xc0, !PT ;  /* 0x0000000309097812 */ /* 0x000fe200078ec0ff */
[----:B------:R-:W-:Y:S01]  /*01e0*/  IMAD.MOV R8, RZ, RZ, -R11 ;  /* 0x000000ffff087224 */ /* 0x000fe200078e0a0b */
[C---:B------:R-:W-:Y:S01]  /*01f0*/  IADD3 R7, PT, PT, -R0.reuse, UR7, RZ ;  /* 0x0000000700077c10 */ /* 0x040fe2000fffe1ff */
[----:B------:R-:W2:Y:S01]  /*0200*/  LDCU.64 UR10, c[0x0][0x358] ;  /* 0x00006b00ff0a77ac */ /* 0x000ea20008000a00 */
[----:B------:R-:W-:-:S02]  /*0210*/  IADD3 R2, PT, PT, -R0, UR6, RZ ;  /* 0x0000000600027c10 */ /* 0x000fc4000fffe1ff */
[C---:B------:R-:W-:Y:S01]  /*0220*/  ISETP.GE.AND P0, PT, R10.reuse, R7, PT ;  /* 0x000000070a00720c */ /* 0x040fe20003f06270 */
[C---:B------:R-:W-:Y:S01]  /*0230*/  IMAD R7, R3.reuse, UR7, R10 ;  /* 0x0000000703077c24 */ /* 0x040fe2000f8e020a */
[C---:B------:R-:W-:Y:S02]  /*0240*/  ISETP.GE.AND P1, PT, R3.reuse, R2, PT ;  /* 0x000000020300720c */ /* 0x040fe40003f26270 */
[CC--:B------:R-:W-:Y:S01]  /*0250*/  ISETP.LT.OR P0, PT, R10.reuse, R0.reuse, P0 ;  /* 0x000000000a00720c */ /* 0x0c0fe20000701670 */
[----:B------:R-:W-:Y:S01]  /*0260*/  VIADD R10, R10, 0x1 ;  /* 0x000000010a0a7836 */ /* 0x000fe20000000000 */
[----:B------:R-:W-:Y:S01]  /*0270*/  ISETP.LT.OR P1, PT, R3, R0, P1 ;  /* 0x000000000300720c */ /* 0x000fe20000f21670 */
[----:B-1----:R-:W-:-:S03]  /*0280*/  UIADD3 UR7, UP0, UPT, UR4, -0x4, URZ ;  /* 0xfffffffc04077890 */ /* 0x002fc6000ff1e0ff */
[----:B------:R-:W-:Y:S01]  /*0290*/  PLOP3.LUT P0, PT, P0, P1, PT, 0xf8, 0x8f ;  /* 0x00000000008f781c */ /* 0x000fe20000703f70 */
[----:B0-----:R-:W-:Y:S01]  /*02a0*/  IMAD.WIDE R4, R7, 0x4, R4 ;  /* 0x0000000407047825 */ /* 0x001fe200078e0204 */
[----:B------:R-:W-:Y:S01]  /*02b0*/  UIADD3.X UR8, UPT, UPT, UR5, -0x1, URZ, UP0, !UPT ;  /* 0xffffffff05087890 */ /* 0x000fe200087fe4ff */
[----:B--2---:R-:W-:-:S11]  /*02c0*/  UMOV UR4, URZ ;  /* 0x000000ff00047c82 */ /* 0x004fd60008000000 */
.L_x_30:
[----:B0-----:R-:W0:Y:S01]  /*02d0*/  LDCU UR5, c[0x0][0x398] ;  /* 0x00007300ff0577ac */ /* 0x001e220008000800 */
[----:B-123--:R-:W-:Y:S01]  /*02e0*/  VIADD R3, R12, -UR4 ;  /* 0x800000040c037c36 */ /* 0x00efe20008000000 */
[----:B------:R-:W-:Y:S01]  /*02f0*/  MOV R17, RZ ;  /* 0x000000ff00117202 */ /* 0x000fe20000000f00 */
[----:B------:R-:W-:Y:S01]  /*0300*/  IMAD.MOV.U32 R2, RZ, RZ, 0x437f0000 ;  /* 0x437f0000ff027424 */ /* 0x000fe200078e00ff */
[----:B------:R-:W1:Y:S01]  /*0310*/  LDCU UR6, c[0x0][0x394] ;  /* 0x00007280ff0677ac */ /* 0x000e620008000800 */
[----:B0-----:R-:W-:Y:S02]  /*0320*/  UISETP.GE.U32.AND UP0, UPT, UR5, 0x4, UPT ;  /* 0x000000040500788c */ /* 0x001fe4000bf06070 */
[----:B------:R-:W-:Y:S02]  /*0330*/  UIMAD UR9, UR4, UR5, URZ ;  /* 0x00000005040972a4 */ /* 0x000fe4000f8e02ff */
[----:B------:R-:W-:Y:S01]  /*0340*/  UIADD3 UR4, UPT, UPT, UR4, 0x1, URZ ;  /* 0x0000000104047890 */ /* 0x000fe2000fffe0ff */
[----:B-1----:R-:W-:-:S03]  /*0350*/  IMAD R16, R3, UR6, R10 ;  /* 0x0000000603107c24 */ /* 0x002fc6000f8e020a */
[----:B------:R-:W-:Y:S01]  /*0360*/  UISETP.NE.AND UP1, UPT, UR4, UR5, UPT ;  /* 0x000000050400728c */ /* 0x000fe2000bf25270 */
[----:B------:R-:W-:Y:S10]  /*0370*/  BRA.U !UP0, `(.L_x_0) ;  /* 0x0000000508a87547 */ /* 0x000ff4000b800000 */
[----:B------:R-:W-:Y:S01]  /*0380*/  IMAD.MOV.U32 R18, RZ, RZ, R16 ;  /* 0x000000ffff127224 */ /* 0x000fe200078e0010 */
[----:B------:R-:W-:Y:S01]  /*0390*/  MOV R17, R8 ;  /* 0x0000000800117202 */ /* 0x000fe20000000f00 */
[----:B------:R-:W-:-:S06]  /*03a0*/  UMOV UR5, UR9 ;  /* 0x0000000900057c82 */ /* 0x000fcc0008000000 */
.L_x_17:
[----:B------:R-:W-:Y:S01]  /*03b0*/  VIADD R17, R17, 0x4 ;  /* 0x0000000411117836 */ /* 0x000fe20000000000 */
[----:B------:R-:W-:Y:S01]  /*03c0*/  MOV R7, UR8 ;  /* 0x0000000800077c02 */ /* 0x000fe20008000f00 */
[----:B------:R-:W-:Y:S01]  /*03d0*/  IMAD.U32 R6, RZ, RZ, UR7 ;  /* 0x00000007ff067e24 */ /* 0x000fe2000f8e00ff */
[----:B------:R-:W-:Y:S02]  /*03e0*/  BSSY.RECONVERGENT B2, `(.L_x_1) ;  /* 0x0000018000027945 */ /* 0x000fe40003800200 */
[----:B------:R-:W-:Y:S01]  /*03f0*/  ISETP.NE.AND P3, PT, R17, RZ, PT ;  /* 0x000000ff1100720c */ /* 0x000fe20003f65270 */
[----:B------:R-:W-:Y:S01]  /*0400*/  IMAD.WIDE R6, R18, 0x4, R6 ;  /* 0x0000000412067825 */ /* 0x000fe200078e0206 */
[----:B0123--:R-:W-:Y:S11]  /*0410*/  @P0 BRA `(.L_x_2) ;  /* 0x0000000000500947 */ /* 0x00fff60003800000 */
[----:B------:R-:W2:Y:S01]  /*0420*/  LDG.E R0, desc[UR10][R6.64+0x4] ;  /* 0x0000040a06007981 */ /* 0x000ea2000c1e1900 */
[----:B------:R-:W-:Y:S01]  /*0430*/  USHF.L.U32 UR6, UR5, 0x2, URZ ;  /* 0x0000000205067899 */ /* 0x000fe200080006ff */
[----:B------:R-:W-:Y:S01]  /*0440*/  IMAD.MOV.U32 R15, RZ, RZ, 0x3b808081 ;  /* 0x3b808081ff0f7424 */ /* 0x000fe200078e00ff */
[----:B------:R-:W-:Y:S03]  /*0450*/  BSSY.RECONVERGENT B3, `(.L_x_3) ;  /* 0x000000f000037945 */ /* 0x000fe60003800200 */
[----:B------:R-:W-:-:S04]  /*0460*/  FFMA R14, R15, -R2, 1 ;  /* 0x3f8000000f0e7423 */ /* 0x000fc80000000802 */
[----:B------:R-:W-:-:S03]  /*0470*/  FFMA R14, R14, R15, 0.0039215688593685626984 ;  /* 0x3b8080810e0e7423 */ /* 0x000fc6000000000f */
[----:B------:R-:W0:Y:S01]  /*0480*/  LDCU UR6, c[0x3][UR6] ;  /* 0x00c00000060677ac */ /* 0x000e220008000800 */
[----:B--2---:R-:W-:-:S05]  /*0490*/  I2FP.F32.S32 R0, R0 ;  /* 0x0000000000007245 */ /* 0x004fca0000201400 */
[----:B0-----:R-:W-:-:S04]  /*04a0*/  FFMA R3, R0, UR6, R13 ;  /* 0x0000000600037c23 */ /* 0x001fc8000800000d */
[----:B------:R-:W0:Y:S01]  /*04b0*/  FCHK P1, R3, 255 ;  /* 0x437f000003007902 */ /* 0x000e220000020000 */
[----:B------:R-:W-:Y:S01]  /*04c0*/  FFMA R0, R3, R14, RZ ;  /* 0x0000000e03007223 */ /* 0x000fe200000000ff */
[----:B------:R-:W-:-:S03]  /*04d0*/  IMAD.MOV.U32 R13, RZ, RZ, R3 ;  /* 0x000000ffff0d7224 */ /* 0x000fc600078e0003 */
[----:B------:R-:W-:-:S04]  /*04e0*/  FFMA R15, R0, -255, R3 ;  /* 0xc37f0000000f7823 */ /* 0x000fc80000000003 */
[----:B------:R-:W-:Y:S01]  /*04f0*/  FFMA R15, R14, R15, R0 ;  /* 0x0000000f0e0f7223 */ /* 0x000fe20000000000 */
[----:B0-----:R-:W-:Y:S06]  /*0500*/  @!P1 BRA `(.L_x_4) ;  /* 0x00000000000c9947 */ /* 0x001fec0003800000 */
[----:B------:R-:W-:-:S07]  /*0510*/  MOV R14, 0x530 ;  /* 0x00000530000e7802 */ /* 0x000fce0000000f00 */
[----:B------:R-:W-:Y:S05]  /*0520*/  CALL.REL.NOINC `($__internal_0_$__cuda_sm3x_div_rn_noftz_f32_slowpath) ;  /* 0x0000000800807944 */ /* 0x000fea0003c00000 */
[----:B------:R-:W-:-:S07]  /*0530*/  MOV R15, R3 ;  /* 0x00000003000f7202 */ /* 0x000fce0000000f00 */
.L_x_4:
[----:B------:R-:W-:Y:S05]  /*0540*/  BSYNC.RECONVERGENT B3 ;  /* 0x0000000000037941 */ /* 0x000fea0003800200 */
.L_x_3:
[----:B------:R0:W-:Y:S02]  /*0550*/  STG.E desc[UR10][R4.64], R15 ;  /* 0x0000000f04007986 */ /* 0x0001e4000c10190a */
.L_x_2:
[----:B------:R-:W-:Y:S05]  /*0560*/  BSYNC.RECONVERGENT B2 ;  /* 0x0000000000027941 */ /* 0x000fea0003800200 */
.L_x_1:
[----:B------:R-:W-:Y:S04]  /*0570*/  BSSY.RECONVERGENT B2, `(.L_x_5) ;  /* 0x0000016000027945 */ /* 0x000fe80003800200 */
[----:B------:R-:W-:Y:S05]  /*0580*/  @P0 BRA `(.L_x_6) ;  /* 0x0000000000500947 */ /* 0x000fea0003800000 */
[----:B------:R-:W2:Y:S01]  /*0590*/  LDG.E R0, desc[UR10][R6.64] ;  /* 0x0000000a06007981 */ /* 0x000ea2000c1e1900 */
[----:B------:R-:W-:Y:S01]  /*05a0*/  USHF.L.U32 UR6, UR5, 0x2, URZ ;  /* 0x0000000205067899 */ /* 0x000fe200080006ff */
[----:B------:R-:W-:Y:S01]  /*05b0*/  IMAD.MOV.U32 R3, RZ, RZ, 0x3b808081 ;  /* 0x3b808081ff037424 */ /* 0x000fe200078e00ff */
[----:B------:R-:W-:Y:S03]  /*05c0*/  BSSY.RECONVERGENT B3, `(.L_x_7) ;  /* 0x000000f000037945 */ /* 0x000fe60003800200 */
[----:B------:R-:W-:-:S07]  /*05d0*/  FFMA R14, R3, -R2, 1 ;  /* 0x3f800000030e7423 */ /* 0x000fce0000000802 */
[----:B------:R-:W1:Y:S01]  /*05e0*/  LDCU UR6, c[0x3][UR6+0x4] ;  /* 0x00c00080060677ac */ /* 0x000e620008000800 */
[----:B--2---:R-:W-:-:S05]  /*05f0*/  I2FP.F32.S32 R0, R0 ;  /* 0x0000000000007245 */ /* 0x004fca0000201400 */
[----:B-1----:R-:W-:Y:S01]  /*0600*/  FFMA R20, R0, UR6, R13 ;  /* 0x0000000600147c23 */ /* 0x002fe2000800000d */
[----:B------:R-:W-:-:S03]  /*0610*/  FFMA R0, R14, R3, 0.0039215688593685626984 ;  /* 0x3b8080810e007423 */ /* 0x000fc60000000003 */
[----:B------:R-:W1:Y:S01]  /*0620*/  FCHK P1, R20, 255 ;  /* 0x437f000014007902 */ /* 0x000e620000020000 */
[----:B------:R-:W-:Y:S01]  /*0630*/  FFMA R3, R0, R20, RZ ;  /* 0x0000001400037223 */ /* 0x000fe200000000ff */
[----:B------:R-:W-:-:S03]  /*0640*/  IMAD.MOV.U32 R13, RZ, RZ, R20 ;  /* 0x000000ffff0d7224 */ /* 0x000fc600078e0014 */
[----:B------:R-:W-:-:S04]  /*0650*/  FFMA R14, R3, -255, R20 ;  /* 0xc37f0000030e7823 */ /* 0x000fc80000000014 */
[----:B------:R-:W-:Y:S01]  /*0660*/  FFMA R3, R0, R14, R3 ;  /* 0x0000000e00037223 */ /* 0x000fe20000000003 */
[----:B-1----:R-:W-:Y:S06]  /*0670*/  @!P1 BRA `(.L_x_8) ;  /* 0x00000000000c9947 */ /* 0x002fec0003800000 */
[----:B------:R-:W-:Y:S02]  /*0680*/  MOV R3, R20 ;  /* 0x0000001400037202 */ /* 0x000fe40000000f00 */
[----:B------:R-:W-:-:S07]  /*0690*/  MOV R14, 0x6b0 ;  /* 0x000006b0000e7802 */ /* 0x000fce0000000f00 */
[----:B0-----:R-:W-:Y:S05]  /*06a0*/  CALL.REL.NOINC `($__internal_0_$__cuda_sm3x_div_rn_noftz_f32_slowpath) ;  /* 0x0000000800207944 */ /* 0x001fea0003c00000 */
.L_x_8:
[----:B------:R-:W-:Y:S05]  /*06b0*/  BSYNC.RECONVERGENT B3 ;  /* 0x0000000000037941 */ /* 0x000fea0003800200 */
.L_x_7:
[----:B------:R1:W-:Y:S02]  /*06c0*/  STG.E desc[UR10][R4.64], R3 ;  /* 0x0000000304007986 */ /* 0x0003e4000c10190a */
.L_x_6:
[----:B------:R-:W-:Y:S05]  /*06d0*/  BSYNC.RECONVERGENT B2 ;  /* 0x0000000000027941 */ /* 0x000fea0003800200 */
.L_x_5:
[----:B------:R-:W-:Y:S04]  /*06e0*/  BSSY.RECONVERGENT B2, `(.L_x_9) ;  /* 0x0000017000027945 */ /* 0x000fe80003800200 */
[----:B------:R-:W-:Y:S05]  /*06f0*/  @P0 BRA `(.L_x_10) ;  /* 0x0000000000540947 */ /* 0x000fea0003800000 */
[----:B------:R-:W2:Y:S01]  /*0700*/  LDG.E R0, desc[UR10][R6.64+-0x4] ;  /* 0xfffffc0a06007981 */ /* 0x000ea2000c1e1900 */
[----:B------:R-:W-:Y:S01]  /*0710*/  UMOV UR6, 0x8 ;  /* 0x0000000800067882 */ /* 0x000fe20000000000 */
[----:B-1----:R-:W-:Y:S01]  /*0720*/  IMAD.MOV.U32 R3, RZ, RZ, 0x3b808081 ;  /* 0x3b808081ff037424 */ /* 0x002fe200078e00ff */
[----:B------:R-:W-:Y:S01]  /*0730*/  ULEA UR6, UR5, UR6, 0x2 ;  /* 0x0000000605067291 */ /* 0x000fe2000f8e10ff */
[----:B------:R-:W-:Y:S02]  /*0740*/  BSSY.RECONVERGENT B3, `(.L_x_11) ;  /* 0x000000f000037945 */ /* 0x000fe40003800200 */
[----:B------:R-:W-:-:S09]  /*0750*/  FFMA R14, R3, -R2, 1 ;  /* 0x3f800000030e7423 */ /* 0x000fd20000000802 */
        /* <DEDUP_REMOVED lines=13> */
.L_x_12:
[----:B------:R-:W-:Y:S05]  /*0830*/  BSYNC.RECONVERGENT B3 ;  /* 0x0000000000037941 */ /* 0x000fea0003800200 */
.L_x_11:
[----:B------:R2:W-:Y:S02]  /*0840*/  STG.E desc[UR10][R4.64], R3 ;  /* 0x0000000304007986 */ /* 0x0005e4000c10190a */
.L_x_10:
[----:B------:R-:W-:Y:S05]  /*0850*/  BSYNC.RECONVERGENT B2 ;  /* 0x0000000000027941 */ /* 0x000fea0003800200 */
.L_x_9:
[----:B------:R-:W-:Y:S04]  /*0860*/  BSSY.RECONVERGENT B2, `(.L_x_13) ;  /* 0x0000017000027945 */ /* 0x000fe80003800200 */
[----:B------:R-:W-:Y:S05]  /*0870*/  @P0 BRA `(.L_x_14) ;  /* 0x0000000000540947 */ /* 0x000fea0003800000 */
[----:B------:R-:W3:Y:S01]  /*0880*/  LDG.E R6, desc[UR10][R6.64+-0x8] ;  /* 0xfffff80a06067981 */ /* 0x000ee2000c1e1900 */
[----:B------:R-:W-:Y:S01]  /*0890*/  UMOV UR6, 0xc ;  /* 0x0000000c00067882 */ /* 0x000fe20000000000 */
[----:B-12---:R-:W-:Y:S01]  /*08a0*/  IMAD.MOV.U32 R3, RZ, RZ, 0x3b808081 ;  /* 0x3b808081ff037424 */ /* 0x006fe200078e00ff */
[----:B------:R-:W-:Y:S01]  /*08b0*/  ULEA UR6, UR5, UR6, 0x2 ;  /* 0x0000000605067291 */ /* 0x000fe2000f8e10ff */
[----:B------:R-:W-:Y:S02]  /*08c0*/  BSSY.RECONVERGENT B3, `(.L_x_15) ;  /* 0x000000f000037945 */ /* 0x000fe40003800200 */
[----:B------:R-:W-:-:S09]  /*08d0*/  FFMA R20, R3, -R2, 1 ;  /* 0x3f80000003147423 */ /* 0x000fd20000000802 */
[----:B------:R-:W1:Y:S01]  /*08e0*/  LDCU UR6, c[0x3][UR6] ;  /* 0x00c00000060677ac */ /* 0x000e620008000800 */
[----:B---3--:R-:W-:-:S05]  /*08f0*/  I2FP.F32.S32 R0, R6 ;  /* 0x0000000600007245 */ /* 0x008fca0000201400 */
        /* <DEDUP_REMOVED lines=11> */
.L_x_16:
[----:B------:R-:W-:Y:S05]  /*09b0*/  BSYNC.RECONVERGENT B3 ;  /* 0x0000000000037941 */ /* 0x000fea0003800200 */
.L_x_15:
[----:B------:R3:W-:Y:S02]  /*09c0*/  STG.E desc[UR10][R4.64], R3 ;  /* 0x0000000304007986 */ /* 0x0007e4000c10190a */
.L_x_14:
[----:B------:R-:W-:Y:S05]  /*09d0*/  BSYNC.RECONVERGENT B2 ;  /* 0x0000000000027941 */ /* 0x000fea0003800200 */
.L_x_13:
[----:B------:R-:W-:Y:S01]  /*09e0*/  UIADD3 UR5, UPT, UPT, UR5, 0x4, URZ ;  /* 0x0000000405057890 */ /* 0x000fe2000fffe0ff */
[----:B------:R-:W-:Y:S01]  /*09f0*/  VIADD R18, R18, 0xfffffffc ;  /* 0xfffffffc12127836 */ /* 0x000fe20000000000 */
[----:B------:R-:W-:Y:S10]  /*0a00*/  @P3 BRA `(.L_x_17) ;  /* 0xfffffff800683947 */ /* 0x000ff4000383ffff */
[----:B------:R-:W-:-:S07]  /*0a10*/  IMAD.MOV.U32 R17, RZ, RZ, R11 ;  /* 0x000000ffff117224 */ /* 0x000fce00078e000b */
.L_x_0:
[----:B------:R-:W-:-:S13]  /*0a20*/  ISETP.NE.AND P1, PT, R9, RZ, PT ;  /* 0x000000ff0900720c */ /* 0x000fda0003f25270 */
[----:B------:R-:W-:Y:S05]  /*0a30*/  @!P1 BRA `(.L_x_18) ;  /* 0x0000000400349947 */ /* 0x000fea0003800000 */
[----:B------:R-:W4:Y:S01]  /*0a40*/  LDC.64 R6, c[0x0][0x380] ;  /* 0x0000e000ff067b82 */ /* 0x000f220000000a00 */
[----:B-123--:R-:W-:Y:S01]  /*0a50*/  IADD3 R3, PT, PT, R16, -R17, RZ ;  /* 0x8000001110037210 */ /* 0x00efe20007ffe0ff */
[----:B------:R-:W-:Y:S04]  /*0a60*/  BSSY.RECONVERGENT B2, `(.L_x_19) ;  /* 0x0000019000027945 */ /* 0x000fe80003800200 */
[----:B----4-:R-:W-:Y:S01]  /*0a70*/  IMAD.WIDE R6, R3, 0x4, R6 ;  /* 0x0000000403067825 */ /* 0x010fe200078e0206 */
[----:B------:R-:W-:Y:S06]  /*0a80*/  @P0 BRA `(.L_x_20) ;  /* 0x0000000000580947 */ /* 0x000fec0003800000 */
[----:B------:R-:W2:Y:S01]  /*0a90*/  LDG.E R14, desc[UR10][R6.64] ;  /* 0x0000000a060e7981 */ /* 0x000ea2000c1e1900 */
[----:B------:R-:W-:Y:S02]  /*0aa0*/  VIADD R0, R17, UR9 ;  /* 0x0000000911007c36 */ /* 0x000fe40008000000 */
[----:B0-----:R-:W-:Y:S01]  /*0ab0*/  HFMA2 R15, -RZ, RZ, 0.9375, -7.688999176025390625e-06 ;  /* 0x3b808081ff0f7431 */ /* 0x001fe200000001ff */
[----:B------:R-:W-:Y:S01]  /*0ac0*/  BSSY.RECONVERGENT B3, `(.L_x_21) ;  /* 0x0000011000037945 */ /* 0x000fe20003800200 */
[----:B------:R-:W-:-:S04]  /*0ad0*/  IMAD.SHL.U32 R3, R0, 0x4, RZ ;  /* 0x0000000400037824 */ /* 0x000fc800078e00ff */
[----:B------:R-:W0:Y:S01]  /*0ae0*/  LDC R0, c[0x3][R3] ;  /* 0x00c0000003007b82 */ /* 0x000e220000000800 */
[----:B------:R-:W-:Y:S01]  /*0af0*/  FFMA R18, R15, -R2, 1 ;  /* 0x3f8000000f127423 */ /* 0x000fe20000000802 */
[----:B--2---:R-:W-:-:S05]  /*0b00*/  I2FP.F32.S32 R14, R14 ;  /* 0x0000000e000e7245 */ /* 0x004fca0000201400 */
[----:B0-----:R-:W-:Y:S01]  /*0b10*/  FFMA R16, R0, R14, R13 ;  /* 0x0000000e00107223 */ /* 0x001fe2000000000d */
[----:B------:R-:W-:-:S03]  /*0b20*/  FFMA R0, R18, R15, 0.0039215688593685626984 ;  /* 0x3b80808112007423 */ /* 0x000fc6000000000f */
[----:B------:R-:W0:Y:S01]  /*0b30*/  FCHK P1, R16, 255 ;  /* 0x437f000010007902 */ /* 0x000e220000020000 */
[----:B------:R-:W-:Y:S01]  /*0b40*/  FFMA R15, R0, R16, RZ ;  /* 0x00000010000f7223 */ /* 0x000fe200000000ff */
[----:B------:R-:W-:-:S03]  /*0b50*/  IMAD.MOV.U32 R13, RZ, RZ, R16 ;  /* 0x000000ffff0d7224 */ /* 0x000fc600078e0010 */
[----:B------:R-:W-:-:S04]  /*0b60*/  FFMA R14, R15, -255, R16 ;  /* 0xc37f00000f0e7823 */ /* 0x000fc80000000010 */
[----:B------:R-:W-:Y:S01]  /*0b70*/  FFMA R15, R0, R14, R15 ;  /* 0x0000000e000f7223 */ /* 0x000fe2000000000f */
[----:B0-----:R-:W-:Y:S06]  /*0b80*/  @!P1 BRA `(.L_x_22) ;  /* 0x0000000000109947 */ /* 0x001fec0003800000 */
[----:B------:R-:W-:Y:S01]  /*0b90*/  IMAD.MOV.U32 R3, RZ, RZ, R16 ;  /* 0x000000ffff037224 */ /* 0x000fe200078e0010 */
[----:B------:R-:W-:-:S07]  /*0ba0*/  MOV R14, 0xbc0 ;  /* 0x00000bc0000e7802 */ /* 0x000fce0000000f00 */
[----:B------:R-:W-:Y:S05]  /*0bb0*/  CALL.REL.NOINC `($__internal_0_$__cuda_sm3x_div_rn_noftz_f32_slowpath) ;  /* 0x0000000000dc7944 */ /* 0x000fea0003c00000 */
[----:B------:R-:W-:-:S07]  /*0bc0*/  MOV R15, R3 ;  /* 0x00000003000f7202 */ /* 0x000fce0000000f00 */
.L_x_22:
[----:B------:R-:W-:Y:S05]  /*0bd0*/  BSYNC.RECONVERGENT B3 ;  /* 0x0000000000037941 */ /* 0x000fea0003800200 */
.L_x_21:
[----:B------:R1:W-:Y:S02]  /*0be0*/  STG.E desc[UR10][R4.64], R15 ;  /* 0x0000000f04007986 */ /* 0x0003e4000c10190a */
.L_x_20:
[----:B------:R-:W-:Y:S05]  /*0bf0*/  BSYNC.RECONVERGENT B2 ;  /* 0x0000000000027941 */ /* 0x000fea0003800200 */
.L_x_19:
[----:B------:R-:W-:-:S13]  /*0c00*/  ISETP.NE.AND P1, PT, R9, 0x1, PT ;  /* 0x000000010900780c */ /* 0x000fda0003f25270 */
[----:B------:R-:W-:Y:S05]  /*0c10*/  @!P1 BRA `(.L_x_18) ;  /* 0x0000000000bc9947 */ /* 0x000fea0003800000 */
[----:B------:R-:W-:Y:S01]  /*0c20*/  VIADD R16, R17, UR9 ;  /* 0x0000000911107c36 */ /* 0x000fe20008000000 */
[----:B------:R-:W-:Y:S03]  /*0c30*/  BSSY.RECONVERGENT B2, `(.L_x_23) ;  /* 0x0000016000027945 */ /* 0x000fe60003800200 */
[----:B------:R-:W-:Y:S01]  /*0c40*/  IMAD.SHL.U32 R16, R16, 0x4, RZ ;  /* 0x0000000410107824 */ /* 0x000fe200078e00ff */
[----:B------:R-:W-:Y:S06]  /*0c50*/  @P0 BRA `(.L_x_24) ;  /* 0x00000000004c0947 */ /* 0x000fec0003800000 */
[----:B------:R-:W2:Y:S01]  /*0c60*/  LDG.E R3, desc[UR10][R6.64+-0x4] ;  /* 0xfffffc0a06037981 */ /* 0x000ea2000c1e1900 */
[----:B------:R-:W3:Y:S01]  /*0c70*/  LDC R0, c[0x3][R16+0x4] ;  /* 0x00c0010010007b82 */ /* 0x000ee20000000800 */
[----:B01----:R-:W-:Y:S01]  /*0c80*/  HFMA2 R15, -RZ, RZ, 0.9375, -7.688999176025390625e-06 ;  /* 0x3b808081ff0f7431 */ /* 0x003fe200000001ff */
[----:B------:R-:W-:Y:S04]  /*0c90*/  BSSY.RECONVERGENT B3, `(.L_x_25) ;  /* 0x000000e000037945 */ /* 0x000fe80003800200 */
[----:B------:R-:W-:Y:S01]  /*0ca0*/  FFMA R14, R15, -R2, 1 ;  /* 0x3f8000000f0e7423 */ /* 0x000fe20000000802 */
[----:B--2---:R-:W-:-:S05]  /*0cb0*/  I2FP.F32.S32 R3, R3 ;  /* 0x0000000300037245 */ /* 0x004fca0000201400 */
[----:B---3--:R-:W-:Y:S01]  /*0cc0*/  FFMA R18, R0, R3, R13 ;  /* 0x0000000300127223 */ /* 0x008fe2000000000d */
        /* <DEDUP_REMOVED lines=10> */
.L_x_26:
[----:B------:R-:W-:Y:S05]  /*0d70*/  BSYNC.RECONVERGENT B3 ;  /* 0x0000000000037941 */ /* 0x000fea0003800200 */
.L_x_25:
[----:B------:R2:W-:Y:S02]  /*0d80*/  STG.E desc[UR10][R4.64], R3 ;  /* 0x0000000304007986 */ /* 0x0005e4000c10190a */
.L_x_24:
[----:B------:R-:W-:Y:S05]  /*0d90*/  BSYNC.RECONVERGENT B2 ;  /* 0x0000000000027941 */ /* 0x000fea0003800200 */
.L_x_23:
[----:B------:R-:W-:Y:S01]  /*0da0*/  ISETP.EQ.OR P1, PT, R9, 0x2, P0 ;  /* 0x000000020900780c */ /* 0x000fe20000722670 */
[----:B------:R-:W-:-:S12]  /*0db0*/  BSSY.RECONVERGENT B2, `(.L_x_18) ;  /* 0x0000015000027945 */ /* 0x000fd80003800200 */
[----:B------:R-:W-:Y:S05]  /*0dc0*/  @P1 BRA `(.L_x_27) ;  /* 0x00000000004c1947 */ /* 0x000fea0003800000 */
[----:B------:R-:W3:Y:S01]  /*0dd0*/  LDG.E R6, desc[UR10][R6.64+-0x8] ;  /* 0xfffff80a06067981 */ /* 0x000ee2000c1e1900 */
[----:B------:R-:W4:Y:S01]  /*0de0*/  LDC R16, c[0x3][R16+0x8] ;  /* 0x00c0020010107b82 */ /* 0x000f220000000800 */
[----:B--2---:R-:W-:Y:S01]  /*0df0*/  HFMA2 R3, -RZ, RZ, 0.9375, -7.688999176025390625e-06 ;  /* 0x3b808081ff037431 */ /* 0x004fe200000001ff */
[----:B------:R-:W-:Y:S04]  /*0e00*/  BSSY.RECONVERGENT B3, `(.L_x_28) ;  /* 0x000000e000037945 */ /* 0x000fe80003800200 */
[----:B------:R-:W-:Y:S01]  /*0e10*/  FFMA R14, R3, -R2, 1 ;  /* 0x3f800000030e7423 */ /* 0x000fe20000000802 */
[----:B---3--:R-:W-:-:S05]  /*0e20*/  I2FP.F32.S32 R0, R6 ;  /* 0x0000000600007245 */ /* 0x008fca0000201400 */
[----:B----4-:R-:W-:Y:S01]  /*0e30*/  FFMA R18, R16, R0, R13 ;  /* 0x0000000010127223 */ /* 0x010fe2000000000d */
[----:B------:R-:W-:-:S03]  /*0e40*/  FFMA R0, R14, R3, 0.0039215688593685626984 ;  /* 0x3b8080810e007423 */ /* 0x000fc60000000003 */
[----:B------:R-:W2:Y:S01]  /*0e50*/  FCHK P1, R18, 255 ;  /* 0x437f000012007902 */ /* 0x000ea20000020000 */
[----:B------:R-:W-:Y:S01]  /*0e60*/  FFMA R3, R0, R18, RZ ;  /* 0x0000001200037223 */ /* 0x000fe200000000ff */
[----:B------:R-:W-:-:S03]  /*0e70*/  IMAD.MOV.U32 R13, RZ, RZ, R18 ;  /* 0x000000ffff0d7224 */ /* 0x000fc600078e0012 */
[----:B------:R-:W-:-:S04]  /*0e80*/  FFMA R14, R3, -255, R18 ;  /* 0xc37f0000030e7823 */ /* 0x000fc80000000012 */
[----:B------:R-:W-:Y:S01]  /*0e90*/  FFMA R3, R0, R14, R3 ;  /* 0x0000000e00037223 */ /* 0x000fe20000000003 */
[----:B--2---:R-:W-:Y:S06]  /*0ea0*/  @!P1 BRA `(.L_x_29) ;  /* 0x00000000000c9947 */ /* 0x004fec0003800000 */
[----:B------:R-:W-:Y:S01]  /*0eb0*/  IMAD.MOV.U32 R3, RZ, RZ, R18 ;  /* 0x000000ffff037224 */ /* 0x000fe200078e0012 */
[----:B------:R-:W-:-:S07]  /*0ec0*/  MOV R14, 0xee0 ;  /* 0x00000ee0000e7802 */ /* 0x000fce0000000f00 */
[----:B01----:R-:W-:Y:S05]  /*0ed0*/  CALL.REL.NOINC `($__internal_0_$__cuda_sm3x_div_rn_noftz_f32_slowpath) ;  /* 0x0000000000147944 */ /* 0x003fea0003c00000 */
.L_x_29:
[----:B------:R-:W-:Y:S05]  /*0ee0*/  BSYNC.RECONVERGENT B3 ;  /* 0x0000000000037941 */ /* 0x000fea0003800200 */
.L_x_28:
[----:B------:R3:W-:Y:S02]  /*0ef0*/  STG.E desc[UR10][R4.64], R3 ;  /* 0x0000000304007986 */ /* 0x0007e4000c10190a */
.L_x_27:
[----:B------:R-:W-:Y:S05]  /*0f00*/  BSYNC.RECONVERGENT B2 ;  /* 0x0000000000027941 */ /* 0x000fea0003800200 */
.L_x_18:
[----:B------:R-:W-:Y:S05]  /*0f10*/  BRA.U UP1, `(.L_x_30) ;  /* 0xfffffff101ec7547 */ /* 0x000fea000b83ffff */
[----:B------:R-:W-:Y:S05]  /*0f20*/  EXIT ;  /* 0x000000000000794d */ /* 0x000fea0003800000 */
        .weak           $__internal_0_$__cuda_sm3x_div_rn_noftz_f32_slowpath
        .type           $__internal_0_$__cuda_sm3x_div_rn_noftz_f32_slowpath,@function
        .size           $__internal_0_$__cuda_sm3x_div_rn_noftz_f32_slowpath,(.L_x_43 - $__internal_0_$__cuda_sm3x_div_rn_noftz_f32_slowpath)
$__internal_0_$__cuda_sm3x_div_rn_noftz_f32_slowpath:
[----:B------:R-:W-:Y:S01]  /*0f30*/  SHF.R.U32.HI R15, RZ, 0x17, R2 ;  /* 0x00000017ff0f7819 */ /* 0x000fe20000011602 */
[----:B------:R-:W-:Y:S01]  /*0f40*/  BSSY.RECONVERGENT B0, `(.L_x_31) ;  /* 0x0000064000007945 */ /* 0x000fe20003800200 */
[----:B------:R-:W-:Y:S02]  /*0f50*/  SHF.R.U32.HI R20, RZ, 0x17, R3 ;  /* 0x00000017ff147819 */ /* 0x000fe40000011603 */
[----:B------:R-:W-:Y:S02]  /*0f60*/  LOP3.LUT R15, R15, 0xff, RZ, 0xc0, !PT ;  /* 0x000000ff0f0f7812 */ /* 0x000fe400078ec0ff */
[----:B------:R-:W-:Y:S02]  /*0f70*/  LOP3.LUT R20, R20, 0xff, RZ, 0xc0, !PT ;  /* 0x000000ff14147812 */ /* 0x000fe400078ec0ff */
[----:B------:R-:W-:Y:S02]  /*0f80*/  IADD3 R21, PT, PT, R15, -0x1, RZ ;  /* 0xffffffff0f157810 */ /* 0x000fe40007ffe0ff */
[----:B------:R-:W-:Y:S01]  /*0f90*/  MOV R22, 0x437f0000 ;  /* 0x437f000000167802 */ /* 0x000fe20000000f00 */
[----:B------:R-:W-:Y:S01]  /*0fa0*/  VIADD R23, R20, 0xffffffff ;  /* 0xffffffff14177836 */ /* 0x000fe20000000000 */
[----:B------:R-:W-:-:S04]  /*0fb0*/  ISETP.GT.U32.AND P1, PT, R21, 0xfd, PT ;  /* 0x000000fd1500780c */ /* 0x000fc80003f24070 */
[----:B------:R-:W-:-:S13]  /*0fc0*/  ISETP.GT.U32.OR P1, PT, R23, 0xfd, P1 ;  /* 0x000000fd1700780c */ /* 0x000fda0000f24470 */
[----:B------:R-:W-:Y:S01]  /*0fd0*/  @!P1 IMAD.MOV.U32 R19, RZ, RZ, RZ ;  /* 0x000000ffff139224 */ /* 0x000fe200078e00ff */
[----:B------:R-:W-:Y:S06]  /*0fe0*/  @!P1 BRA `(.L_x_32) ;  /* 0x0000000000609947 */ /* 0x000fec0003800000 */
[----:B------:R-:W-:Y:S01]  /*0ff0*/  HFMA2 R0, -RZ, RZ, 3.748046875, 0 ;  /* 0x437f0000ff007431 */ /* 0x000fe200000001ff */
[----:B------:R-:W-:-:S04]  /*1000*/  FSETP.GTU.FTZ.AND P1, PT, |R3|, +INF , PT ;  /* 0x7f8000000300780b */ /* 0x000fc80003f3c200 */
[----:B------:R-:W-:-:S04]  /*1010*/  FSETP.GTU.FTZ.AND P2, PT, |R0|, +INF , PT ;  /* 0x7f8000000000780b */ /* 0x000fc80003f5c200 */
[----:B------:R-:W-:-:S13]  /*1020*/  PLOP3.LUT P1, PT, P1, P2, PT, 0xf8, 0x8f ;  /* 0x00000000008f781c */ /* 0x000fda0000f25f70 */
[----:B------:R-:W-:Y:S05]  /*1030*/  @P1 BRA `(.L_x_33) ;  /* 0x00000004004c1947 */ /* 0x000fea0003800000 */
[----:B------:R-:W-:-:S13]  /*1040*/  LOP3.LUT P1, RZ, R22, 0x7fffffff, R3, 0xc8, !PT ;  /* 0x7fffffff16ff7812 */ /* 0x000fda000782c803 */
[----:B------:R-:W-:Y:S05]  /*1050*/  @!P1 BRA `(.L_x_34) ;  /* 0x00000004003c9947 */ /* 0x000fea0003800000 */
[C---:B------:R-:W-:Y:S02]  /*1060*/  FSETP.NEU.FTZ.AND P4, PT, |R3|.reuse, +INF , PT ;  /* 0x7f8000000300780b */ /* 0x040fe40003f9d200 */
[----:B------:R-:W-:Y:S02]  /*1070*/  FSETP.NEU.FTZ.AND P2, PT, |R0|, +INF , PT ;  /* 0x7f8000000000780b */ /* 0x000fe40003f5d200 */
[----:B------:R-:W-:-:S11]  /*1080*/  FSETP.NEU.FTZ.AND P1, PT, |R3|, +INF , PT ;  /* 0x7f8000000300780b */ /* 0x000fd60003f3d200 */
[----:B------:R-:W-:Y:S05]  /*1090*/  @!P2 BRA !P4, `(.L_x_34) ;  /* 0x00000004002ca947 */ /* 0x000fea0006000000 */
[----:B------:R-:W-:-:S04]  /*10a0*/  LOP3.LUT P4, RZ, R3, 0x7fffffff, RZ, 0xc0, !PT ;  /* 0x7fffffff03ff7812 */ /* 0x000fc8000788c0ff */
[----:B------:R-:W-:-:S13]  /*10b0*/  PLOP3.LUT P2, PT, P2, P4, PT, 0x2f, 0xf2 ;  /* 0x0000000000f2781c */ /* 0x000fda0001748577 */
[----:B------:R-:W-:Y:S05]  /*10c0*/  @P2 BRA `(.L_x_35) ;  /* 0x0000000400182947 */ /* 0x000fea0003800000 */
[----:B------:R-:W-:-:S04]  /*10d0*/  LOP3.LUT P2, RZ, R22, 0x7fffffff, RZ, 0xc0, !PT ;  /* 0x7fffffff16ff7812 */ /* 0x000fc8000784c0ff */
[----:B------:R-:W-:-:S13]  /*10e0*/  PLOP3.LUT P1, PT, P1, P2, PT, 0x2f, 0xf2 ;  /* 0x0000000000f2781c */ /* 0x000fda0000f24577 */
[----:B------:R-:W-:Y:S05]  /*10f0*/  @P1 BRA `(.L_x_36) ;  /* 0x0000000400001947 */ /* 0x000fea0003800000 */
[----:B------:R-:W-:Y:S02]  /*1100*/  ISETP.GE.AND P1, PT, R23, RZ, PT ;  /* 0x000000ff1700720c */ /* 0x000fe40003f26270 */
[----:B------:R-:W-:-:S11]  /*1110*/  ISETP.GE.AND P2, PT, R21, RZ, PT ;  /* 0x000000ff1500720c */ /* 0x000fd60003f46270 */
[----:B------:R-:W-:Y:S01]  /*1120*/  @P1 IMAD.MOV.U32 R19, RZ, RZ, RZ ;  /* 0x000000ffff131224 */ /* 0x000fe200078e00ff */
[----:B------:R-:W-:Y:S01]  /*1130*/  @!P1 MOV R19, 0xffffffc0 ;  /* 0xffffffc000139802 */ /* 0x000fe20000000f00 */
[----:B------:R-:W-:Y:S01]  /*1140*/  @!P1 FFMA R3, R3, 1.84467440737095516160e+19, RZ ;  /* 0x5f80000003039823 */ /* 0x000fe200000000ff */
[----:B------:R-:W-:-:S03]  /*1150*/  @!P2 FFMA R22, R0, 1.84467440737095516160e+19, RZ ;  /* 0x5f8000000016a823 */ /* 0x000fc600000000ff */
[----:B------:R-:W-:-:S07]  /*1160*/  @!P2 VIADD R19, R19, 0x40 ;  /* 0x000000401313a836 */ /* 0x000fce0000000000 */
.L_x_32:
[----:B------:R-:W-:Y:S01]  /*1170*/  LEA R21, R15, 0xc0800000, 0x17 ;  /* 0xc08000000f157811 */ /* 0x000fe200078eb8ff */
[----:B------:R-:W-:Y:S03]  /*1180*/  BSSY.RECONVERGENT B1, `(.L_x_37) ;  /* 0x0000036000017945 */ /* 0x000fe60003800200 */
[----:B------:R-:W-:Y:S01]  /*1190*/  IADD3 R23, PT, PT, -R21, R22, RZ ;  /* 0x0000001615177210 */ /* 0x000fe20007ffe1ff */
[----:B------:R-:W-:-:S03]  /*11a0*/  VIADD R22, R20, 0xffffff81 ;  /* 0xffffff8114167836 */ /* 0x000fc60000000000 */
[----:B------:R-:W0:Y:S01]  /*11b0*/  MUFU.RCP R24, R23 ;  /* 0x0000001700187308 */ /* 0x000e220000001000 */
[----:B------:R-:W-:Y:S01]  /*11c0*/  FADD.FTZ R21, -R23, -RZ ;  /* 0x800000ff17157221 */ /* 0x000fe20000010100 */
[C---:B------:R-:W-:Y:S01]  /*11d0*/  IMAD R0, R22.reuse, -0x800000, R3 ;  /* 0xff80000016007824 */ /* 0x040fe200078e0203 */
[----:B------:R-:W-:-:S04]  /*11e0*/  IADD3 R22, PT, PT, R22, 0x7f, -R15 ;  /* 0x0000007f16167810 */ /* 0x000fc80007ffe80f */
[----:B------:R-:W-:Y:S01]  /*11f0*/  IADD3 R22, PT, PT, R22, R19, RZ ;  /* 0x0000001316167210 */ /* 0x000fe20007ffe0ff */
[----:B0-----:R-:W-:-:S04]  /*1200*/  FFMA R25, R24, R21, 1 ;  /* 0x3f80000018197423 */ /* 0x001fc80000000015 */
[----:B------:R-:W-:-:S04]  /*1210*/  FFMA R3, R24, R25, R24 ;  /* 0x0000001918037223 */ /* 0x000fc80000000018 */
[----:B------:R-:W-:-:S04]  /*1220*/  FFMA R20, R0, R3, RZ ;  /* 0x0000000300147223 */ /* 0x000fc800000000ff */
[----:B------:R-:W-:-:S04]  /*1230*/  FFMA R24, R21, R20, R0 ;  /* 0x0000001415187223 */ /* 0x000fc80000000000 */
[----:B------:R-:W-:-:S04]  /*1240*/  FFMA R20, R3, R24, R20 ;  /* 0x0000001803147223 */ /* 0x000fc80000000014 */
[----:B------:R-:W-:-:S04]  /*1250*/  FFMA R21, R21, R20, R0 ;  /* 0x0000001415157223 */ /* 0x000fc80000000000 */
[----:B------:R-:W-:-:S05]  /*1260*/  FFMA R0, R3, R21, R20 ;  /* 0x0000001503007223 */ /* 0x000fca0000000014 */
[----:B------:R-:W-:-:S04]  /*1270*/  SHF.R.U32.HI R15, RZ, 0x17, R0 ;  /* 0x00000017ff0f7819 */ /* 0x000fc80000011600 */
[----:B------:R-:W-:-:S05]  /*1280*/  LOP3.LUT R15, R15, 0xff, RZ, 0xc0, !PT ;  /* 0x000000ff0f0f7812 */ /* 0x000fca00078ec0ff */
[----:B------:R-:W-:-:S05]  /*1290*/  IMAD.IADD R15, R15, 0x1, R22 ;  /* 0x000000010f0f7824 */ /* 0x000fca00078e0216 */
[----:B------:R-:W-:-:S04]  /*12a0*/  IADD3 R19, PT, PT, R15, -0x1, RZ ;  /* 0xffffffff0f137810 */ /* 0x000fc80007ffe0ff */
[----:B------:R-:W-:-:S13]  /*12b0*/  ISETP.GE.U32.AND P1, PT, R19, 0xfe, PT ;  /* 0x000000fe1300780c */ /* 0x000fda0003f26070 */
[----:B------:R-:W-:Y:S05]  /*12c0*/  @!P1 BRA `(.L_x_38) ;  /* 0x0000000000809947 */ /* 0x000fea0003800000 */
[----:B------:R-:W-:-:S13]  /*12d0*/  ISETP.GT.AND P1, PT, R15, 0xfe, PT ;  /* 0x000000fe0f00780c */ /* 0x000fda0003f24270 */
[----:B------:R-:W-:Y:S05]  /*12e0*/  @P1 BRA `(.L_x_39) ;  /* 0x00000000006c1947 */ /* 0x000fea0003800000 */
[----:B------:R-:W-:-:S13]  /*12f0*/  ISETP.GE.AND P1, PT, R15, 0x1, PT ;  /* 0x000000010f00780c */ /* 0x000fda0003f26270 */
[----:B------:R-:W-:Y:S05]  /*1300*/  @P1 BRA `(.L_x_40) ;  /* 0x0000000000741947 */ /* 0x000fea0003800000 */
[----:B------:R-:W-:Y:S02]  /*1310*/  ISETP.GE.AND P1, PT, R15, -0x18, PT ;  /* 0xffffffe80f00780c */ /* 0x000fe40003f26270 */
[----:B------:R-:W-:-:S11]  /*1320*/  LOP3.LUT R0, R0, 0x80000000, RZ, 0xc0, !PT ;  /* 0x8000000000007812 */ /* 0x000fd600078ec0ff */
[----:B------:R-:W-:Y:S05]  /*1330*/  @!P1 BRA `(.L_x_40) ;  /* 0x0000000000689947 */ /* 0x000fea0003800000 */
[-CC-:B------:R-:W-:Y:S01]  /*1340*/  FFMA.RZ R19, R3, R21.reuse, R20.reuse ;  /* 0x0000001503137223 */ /* 0x180fe2000000c014 */
[C---:B------:R-:W-:Y:S02]  /*1350*/  ISETP.NE.AND P4, PT, R15.reuse, RZ, PT ;  /* 0x000000ff0f00720c */ /* 0x040fe40003f85270 */
[----:B------:R-:W-:Y:S02]  /*1360*/  ISETP.NE.AND P2, PT, R15, RZ, PT ;  /* 0x000000ff0f00720c */ /* 0x000fe40003f45270 */
[----:B------:R-:W-:Y:S01]  /*1370*/  LOP3.LUT R22, R19, 0x7fffff, RZ, 0xc0, !PT ;  /* 0x007fffff13167812 */ /* 0x000fe200078ec0ff */
[CCC-:B------:R-:W-:Y:S01]  /*1380*/  FFMA.RP R19, R3.reuse, R21.reuse, R20.reuse ;  /* 0x0000001503137223 */ /* 0x1c0fe20000008014 */
[----:B------:R-:W-:Y:S01]  /*1390*/  FFMA.RM R20, R3, R21, R20 ;  /* 0x0000001503147223 */ /* 0x000fe20000004014 */
[C---:B------:R-:W-:Y:S01]  /*13a0*/  VIADD R3, R15.reuse, 0x20 ;  /* 0x000000200f037836 */ /* 0x040fe20000000000 */
[----:B------:R-:W-:Y:S02]  /*13b0*/  LOP3.LUT R22, R22, 0x800000, RZ, 0xfc, !PT ;  /* 0x0080000016167812 */ /* 0x000fe400078efcff */
[----:B------:R-:W-:-:S02]  /*13c0*/  IADD3 R15, PT, PT, -R15, RZ, RZ ;  /* 0x000000ff0f0f7210 */ /* 0x000fc40007ffe1ff */
[----:B------:R-:W-:Y:S02]  /*13d0*/  SHF.L.U32 R3, R22, R3, RZ ;  /* 0x0000000316037219 */ /* 0x000fe400000006ff */
[----:B------:R-:W-:Y:S02]  /*13e0*/  FSETP.NEU.FTZ.AND P1, PT, R19, R20, PT ;  /* 0x000000141300720b */ /* 0x000fe40003f3d000 */
[----:B------:R-:W-:Y:S02]  /*13f0*/  SEL R15, R15, RZ, P4 ;  /* 0x000000ff0f0f7207 */ /* 0x000fe40002000000 */
[----:B------:R-:W-:Y:S02]  /*1400*/  ISETP.NE.AND P2, PT, R3, RZ, P2 ;  /* 0x000000ff0300720c */ /* 0x000fe40001745270 */
[----:B------:R-:W-:Y:S02]  /*1410*/  SHF.R.U32.HI R15, RZ, R15, R22 ;  /* 0x0000000fff0f7219 */ /* 0x000fe40000011616 */
[----:B------:R-:W-:-:S02]  /*1420*/  PLOP3.LUT P1, PT, P1, P2, PT, 0xf8, 0x8f ;  /* 0x00000000008f781c */ /* 0x000fc40000f25f70 */
[----:B------:R-:W-:Y:S02]  /*1430*/  SHF.R.U32.HI R20, RZ, 0x1, R15 ;  /* 0x00000001ff147819 */ /* 0x000fe4000001160f */
[----:B------:R-:W-:-:S04]  /*1440*/  SEL R3, RZ, 0x1, !P1 ;  /* 0x00000001ff037807 */ /* 0x000fc80004800000 */
[----:B------:R-:W-:-:S04]  /*1450*/  LOP3.LUT R22, R3, 0x1, R20, 0xf8, !PT ;  /* 0x0000000103167812 */ /* 0x000fc800078ef814 */
[----:B------:R-:W-:-:S05]  /*1460*/  LOP3.LUT R15, R22, R15, RZ, 0xc0, !PT ;  /* 0x0000000f160f7212 */ /* 0x000fca00078ec0ff */
[----:B------:R-:W-:-:S05]  /*1470*/  IMAD.IADD R15, R20, 0x1, R15 ;  /* 0x00000001140f7824 */ /* 0x000fca00078e020f */
[----:B------:R-:W-:Y:S01]  /*1480*/  LOP3.LUT R0, R15, R0, RZ, 0xfc, !PT ;  /* 0x000000000f007212 */ /* 0x000fe200078efcff */
[----:B------:R-:W-:Y:S06]  /*1490*/  BRA `(.L_x_40) ;  /* 0x0000000000107947 */ /* 0x000fec0003800000 */
.L_x_39:
[----:B------:R-:W-:-:S04]  /*14a0*/  LOP3.LUT R0, R0, 0x80000000, RZ, 0xc0, !PT ;  /* 0x8000000000007812 */ /* 0x000fc800078ec0ff */
[----:B------:R-:W-:Y:S01]  /*14b0*/  LOP3.LUT R0, R0, 0x7f800000, RZ, 0xfc, !PT ;  /* 0x7f80000000007812 */ /* 0x000fe200078efcff */
[----:B------:R-:W-:Y:S06]  /*14c0*/  BRA `(.L_x_40) ;  /* 0x0000000000047947 */ /* 0x000fec0003800000 */
.L_x_38:
[----:B------:R-:W-:-:S07]  /*14d0*/  LEA R0, R22, R0, 0x17 ;  /* 0x0000000016007211 */ /* 0x000fce00078eb8ff */
.L_x_40:
[----:B------:R-:W-:Y:S05]  /*14e0*/  BSYNC.RECONVERGENT B1 ;  /* 0x0000000000017941 */ /* 0x000fea0003800200 */
.L_x_37:
[----:B------:R-:W-:Y:S05]  /*14f0*/  BRA `(.L_x_41) ;  /* 0x0000000000207947 */ /* 0x000fea0003800000 */
.L_x_36:
[----:B------:R-:W-:-:S04]  /*1500*/  LOP3.LUT R0, R22, 0x80000000, R3, 0x48, !PT ;  /* 0x8000000016007812 */ /* 0x000fc800078e4803 */
[----:B------:R-:W-:Y:S01]  /*1510*/  LOP3.LUT R0, R0, 0x7f800000, RZ, 0xfc, !PT ;  /* 0x7f80000000007812 */ /* 0x000fe200078efcff */
[----:B------:R-:W-:Y:S06]  /*1520*/  BRA `(.L_x_41) ;  /* 0x0000000000147947 */ /* 0x000fec0003800000 */
.L_x_35:
[----:B------:R-:W-:Y:S01]  /*1530*/  LOP3.LUT R0, R22, 0x80000000, R3, 0x48, !PT ;  /* 0x8000000016007812 */ /* 0x000fe200078e4803 */
[----:B------:R-:W-:Y:S06]  /*1540*/  BRA `(.L_x_41) ;  /* 0x00000000000c7947 */ /* 0x000fec0003800000 */
.L_x_34:
[----:B------:R-:W0:Y:S01]  /*1550*/  MUFU.RSQ R0, -QNAN ;  /* 0xffc0000000007908 */ /* 0x000e220000001400 */
[----:B------:R-:W-:Y:S05]  /*1560*/  BRA `(.L_x_41) ;  /* 0x0000000000047947 */ /* 0x000fea0003800000 */
.L_x_33:
[----:B------:R-:W-:-:S07]  /*1570*/  FADD.FTZ R0, R3, R0 ;  /* 0x0000000003007221 */ /* 0x000fce0000010000 */
.L_x_41:
[----:B------:R-:W-:Y:S05]  /*1580*/  BSYNC.RECONVERGENT B0 ;  /* 0x0000000000007941 */ /* 0x000fea0003800200 */
.L_x_31:
[----:B------:R-:W-:Y:S02]  /*1590*/  HFMA2 R15, -RZ, RZ, 0, 0 ;  /* 0x00000000ff0f7431 */ /* 0x000fe400000001ff */
[----:B0-----:R-:W-:Y:S02]  /*15a0*/  IMAD.MOV.U32 R3, RZ, RZ, R0 ;  /* 0x000000ffff037224 */ /* 0x001fe400078e0000 */
[----:B------:R-:W-:Y:S05]  /*15b0*/  RET.REL.NODEC R14 `(_Z11convolutionPiPfiiii) ;  /* 0xffffffe80e907950 */ /* 0x000fea0003c3ffff */
.L_x_42:
[----:B------:R-:W-:-:S00]  /*15c0*/  BRA `(.L_x_42) ;  /* 0xfffffffc00fc7947 */ /* 0x000fc0000383ffff */
[----:B------:R-:W-:-:S00]  /*15d0*/  NOP ;  /* 0x0000000000007918 */ /* 0x000fc00000000000 */
        /* <DEDUP_REMOVED lines=10> */
.L_x_43:


//--------------------- .nv.shared.reserved.0     --------------------------
	.section	.nv.shared.reserved.0,"aw",@nobits
	.weak		__nv_reservedSMEM_offset_0_alias
	.size		__nv_reservedSMEM_offset_0_alias, 0, 64
	.other		__nv_reservedSMEM_offset_0_alias,@"STO_CUDA_RESERVED_SHARED STV_DEFAULT"
__nv_reservedSMEM_offset_0_alias:
	.zero		0
	.zero		64


//--------------------- .nv.constant0._Z11convolutionPiPfiiii --------------------------
	.section	.nv.constant0._Z11convolutionPiPfiiii,"a",@progbits
	.sectionflags	@""
	.align	4
.nv.constant0._Z11convolutionPiPfiiii:
	.zero		928


//--------------------- SYMBOLS --------------------------

	.type		.nv.reservedSmem.offset0,@object
	.size		.nv.reservedSmem.offset0,0x4
